//
// Generated by NVIDIA NVVM Compiler
//
// Compiler Build ID: CL-36424714
// Cuda compilation tools, release 13.0, V13.0.88
// Based on NVVM 20.0.0
//

.version 9.0
.target sm_100
.address_size 64

	// .globl	_Z13cypher_threadPcS_i

.visible .entry _Z13cypher_threadPcS_i(
	.param .u64 .ptr .align 1 _Z13cypher_threadPcS_i_param_0,
	.param .u64 .ptr .align 1 _Z13cypher_threadPcS_i_param_1,
	.param .u32 _Z13cypher_threadPcS_i_param_2
)
{
	.reg .pred 	%p<2>;
	.reg .b16 	%rs<3>;
	.reg .b32 	%r<3>;
	.reg .b64 	%rd<8>;

	ld.param.u64 	%rd1, [_Z13cypher_threadPcS_i_param_0];
	ld.param.u64 	%rd2, [_Z13cypher_threadPcS_i_param_1];
	ld.param.u32 	%r2, [_Z13cypher_threadPcS_i_param_2];
	mov.u32 	%r1, %tid.x;
	setp.ge.s32 	%p1, %r1, %r2;
	@%p1 bra 	$L__BB0_2;
	cvta.to.global.u64 	%rd3, %rd1;
	cvta.to.global.u64 	%rd4, %rd2;
	cvt.u64.u32 	%rd5, %r1;
	add.s64 	%rd6, %rd3, %rd5;
	ld.global.u8 	%rs1, [%rd6];
	add.s16 	%rs2, %rs1, -1;
	add.s64 	%rd7, %rd4, %rd5;
	st.global.u8 	[%rd7], %rs2;
$L__BB0_2:
	ret;

}


// ===== COMPILED SASS (sm_100) =====

	.target	sm_100

	.elftype	@"ET_EXEC"


//--------------------- .note.nv.tkinfo           --------------------------
	.section	.note.nv.tkinfo,"",@"SHT_NOTE"
	.sectionflags	@"SHF_NOTE_NV_TKINFO"
	.tkinfo
        /*0018*/ 	.word	0x00000002
        /*0030*/ 	.string	""
        /*0030*/ 	.string	"ptxas"
        /*0030*/ 	.string	"Cuda compilation tools, release 13.0, V13.0.88"
        /*0030*/ 	.string	"Build cuda_13.0.r13.0/compiler.36424714_0"
        /*0030*/ 	.string	"-arch sm_100 -m 64 "



//--------------------- .note.nv.cuinfo           --------------------------
	.section	.note.nv.cuinfo,"",@"SHT_NOTE"
	.sectionflags	@"SHF_NOTE_NV_CUINFO"
        /*0018*/ 	.short	0x0002
        /*001a*/ 	.short	0x0064
        /*001c*/ 	.short	0x0082
	.zero		2


//--------------------- .nv.info                  --------------------------
	.section	.nv.info,"",@"SHT_CUDA_INFO"
	.align	4


	//----- nvinfo : EIATTR_REGCOUNT
	.align		4
        /*0000*/ 	.byte	0x04, 0x2f
        /*0002*/ 	.short	(.L_1 - .L_0)
	.align		4
.L_0:
        /*0004*/ 	.word	index@(_Z13cypher_threadPcS_i)
        /*0008*/ 	.word	0x0000000a


	//----- nvinfo : EIATTR_FRAME_SIZE
	.align		4
.L_1:
        /*000c*/ 	.byte	0x04, 0x11
        /*000e*/ 	.short	(.L_3 - .L_2)
	.align		4
.L_2:
        /*0010*/ 	.word	index@(_Z13cypher_threadPcS_i)
        /*0014*/ 	.word	0x00000000


	//----- nvinfo : EIATTR_MIN_STACK_SIZE
	.align		4
.L_3:
        /*0018*/ 	.byte	0x04, 0x12
        /*001a*/ 	.short	(.L_5 - .L_4)
	.align		4
.L_4:
        /*001c*/ 	.word	index@(_Z13cypher_threadPcS_i)
        /*0020*/ 	.word	0x00000000
.L_5:


//--------------------- .nv.compat                --------------------------
	.section	.nv.compat,"",@"SHT_CUDA_COMPAT_INFO"
	.align	4
        /*0000*/ 	.byte	0x02, 0x09, 0x00, 0x00, 0x02, 0x02, 0x01, 0x00, 0x02, 0x05, 0x05, 0x00, 0x03, 0x07, 0x01, 0x01
        /*0010*/ 	.byte	0x02, 0x03, 0x00, 0x00, 0x02, 0x06, 0x01, 0x00, 0x04, 0x0b, 0x08, 0x00, 0x09, 0x00, 0x00, 0x00
        /*0020*/ 	.byte	0x00, 0x00, 0x00, 0x00


//--------------------- .nv.info._Z13cypher_threadPcS_i --------------------------
	.section	.nv.info._Z13cypher_threadPcS_i,"",@"SHT_CUDA_INFO"
	.sectionflags	@""
	.align	4


	//----- nvinfo : EIATTR_CUDA_API_VERSION
	.align		4
        /*0000*/ 	.byte	0x04, 0x37
        /*0002*/ 	.short	(.L_7 - .L_6)
.L_6:
        /*0004*/ 	.word	0x00000082


	//----- nvinfo : EIATTR_KPARAM_INFO
	.align		4
.L_7:
        /*0008*/ 	.byte	0x04, 0x17
        /*000a*/ 	.short	(.L_9 - .L_8)
.L_8:
        /*000c*/ 	.word	0x00000000
        /*0010*/ 	.short	0x0002
        /*0012*/ 	.short	0x0010
        /*0014*/ 	.byte	0x00, 0xf0, 0x11, 0x00


	//----- nvinfo : EIATTR_KPARAM_INFO
	.align		4
.L_9:
        /*0018*/ 	.byte	0x04, 0x17
        /*001a*/ 	.short	(.L_11 - .L_10)
.L_10:
        /*001c*/ 	.word	0x00000000
        /*0020*/ 	.short	0x0001
        /*0022*/ 	.short	0x0008
        /*0024*/ 	.byte	0x00, 0xf5, 0x21, 0x00


	//----- nvinfo : EIATTR_KPARAM_INFO
	.align		4
.L_11:
        /*0028*/ 	.byte	0x04, 0x17
        /*002a*/ 	.short	(.L_13 - .L_12)
.L_12:
        /*002c*/ 	.word	0x00000000
        /*0030*/ 	.short	0x0000
        /*0032*/ 	.short	0x0000
        /*0034*/ 	.byte	0x00, 0xf5, 0x21, 0x00


	//----- nvinfo : EIATTR_SPARSE_MMA_MASK
	.align		4
.L_13:
        /*0038*/ 	.byte	0x03, 0x50
        /*003a*/ 	.short	0x0000


	//----- nvinfo : EIATTR_MAXREG_COUNT
	.align		4
        /*003c*/ 	.byte	0x03, 0x1b
        /*003e*/ 	.short	0x00ff


	//----- nvinfo : EIATTR_MERCURY_ISA_VERSION
	.align		4
        /*0040*/ 	.byte	0x03, 0x5f
        /*0042*/ 	.short	0x0101


	//----- nvinfo : EIATTR_VRC_CTA_INIT_COUNT
	.align		4
        /*0044*/ 	.byte	0x02, 0x4a
	.zero		1
	.zero		1


	//----- nvinfo : EIATTR_EXIT_INSTR_OFFSETS
	.align		4
        /*0048*/ 	.byte	0x04, 0x1c
        /*004a*/ 	.short	(.L_15 - .L_14)


	//   ....[0]....
.L_14:
        /*004c*/ 	.word	0x00000040


	//   ....[1]....
        /*0050*/ 	.word	0x000000e0


	//----- nvinfo : EIATTR_CBANK_PARAM_SIZE
	.align		4
.L_15:
        /*0054*/ 	.byte	0x03, 0x19
        /*0056*/ 	.short	0x0014


	//----- nvinfo : EIATTR_PARAM_CBANK
	.align		4
        /*0058*/ 	.byte	0x04, 0x0a
        /*005a*/ 	.short	(.L_17 - .L_16)
	.align		4
.L_16:
        /*005c*/ 	.word	index@(.nv.constant0._Z13cypher_threadPcS_i)
        /*0060*/ 	.short	0x0380
        /*0062*/ 	.short	0x0014


	//----- nvinfo : EIATTR_SW_WAR
	.align		4
.L_17:
        /*0064*/ 	.byte	0x04, 0x36
        /*0066*/ 	.short	(.L_19 - .L_18)
.L_18:
        /*0068*/ 	.word	0x00000008
.L_19:


//--------------------- .nv.callgraph             --------------------------
	.section	.nv.callgraph,"",@"SHT_CUDA_CALLGRAPH"
	.align	4
	.sectionentsize	8
	.align		4
        /*0000*/ 	.word	0x00000000
	.align		4
        /*0004*/ 	.word	0xffffffff
	.align		4
        /*0008*/ 	.word	0x00000000
	.align		4
        /*000c*/ 	.word	0xfffffffe
	.align		4
        /*0010*/ 	.word	0x00000000
	.align		4
        /*0014*/ 	.word	0xfffffffd
	.align		4
        /*0018*/ 	.word	0x00000000
	.align		4
        /*001c*/ 	.word	0xfffffffc


//--------------------- .text._Z13cypher_threadPcS_i --------------------------
	.section	.text._Z13cypher_threadPcS_i,"ax",@progbits
	.align	128
        .global         _Z13cypher_threadPcS_i
        .type           _Z13cypher_threadPcS_i,@function
        .size           _Z13cypher_threadPcS_i,(.L_x_1 - _Z13cypher_threadPcS_i)
        .other          _Z13cypher_threadPcS_i,@"STO_CUDA_ENTRY STV_DEFAULT"
_Z13cypher_threadPcS_i:
.text._Z13cypher_threadPcS_i:
[----:B------:R-:W-:Y:S01]  /*0000*/  LDC R1, c[0x0][0x37c] ;  /* 0x0000df00ff017b82 */ /* 0x000fe20000000800 */
[----:B------:R-:W0:Y:S01]  /*0010*/  S2R R4, SR_TID.X ;  /* 0x0000000000047919 */ /* 0x000e220000002100 */
[----:B------:R-:W0:Y:S02]  /*0020*/  LDCU UR4, c[0x0][0x390] ;  /* 0x00007200ff0477ac */ /* 0x000e240008000800 */
[----:B0-----:R-:W-:-:S13]  /*0030*/  ISETP.GE.AND P0, PT, R4, UR4, PT ;  /* 0x0000000404007c0c */ /* 0x001fda000bf06270 */
[----:B------:R-:W-:Y:S05]  /*0040*/  @P0 EXIT ;  /* 0x000000000000094d */ /* 0x000fea0003800000 */
[----:B------:R-:W0:Y:S01]  /*0050*/  LDCU.128 UR8, c[0x0][0x380] ;  /* 0x00007000ff0877ac */ /* 0x000e220008000c00 */
[----:B------:R-:W1:Y:S01]  /*0060*/  LDCU.64 UR4, c[0x0][0x358] ;  /* 0x00006b00ff0477ac */ /* 0x000e620008000a00 */
[----:B0-----:R-:W-:-:S05]  /*0070*/  IADD3 R2, P0, PT, R4, UR8, RZ ;  /* 0x0000000804027c10 */ /* 0x001fca000ff1e0ff */
[----:B------:R-:W-:-:S05]  /*0080*/  IMAD.X R3, RZ, RZ, UR9, P0 ;  /* 0x00000009ff037e24 */ /* 0x000fca00080e06ff */
[----:B-1----:R-:W2:Y:S01]  /*0090*/  LDG.E.U8 R2, desc[UR4][R2.64] ;  /* 0x0000000402027981 */ /* 0x002ea2000c1e1100 */
[----:B------:R-:W-:-:S05]  /*00a0*/  IADD3 R4, P0, PT, R4, UR10, RZ ;  /* 0x0000000a04047c10 */ /* 0x000fca000ff1e0ff */
[----:B------:R-:W-:Y:S02]  /*00b0*/  IMAD.X R5, RZ, RZ, UR11, P0 ;  /* 0x0000000bff057e24 */ /* 0x000fe400080e06ff */
[----:B--2---:R-:W-:-:S05]  /*00c0*/  VIADD R7, R2, 0xffffffff ;  /* 0xffffffff02077836 */ /* 0x004fca0000000000 */
[----:B------:R-:W-:Y:S01]  /*00d0*/  STG.E.U8 desc[UR4][R4.64], R7 ;  /* 0x0000000704007986 */ /* 0x000fe2000c101104 */
[----:B------:R-:W-:Y:S05]  /*00e0*/  EXIT ;  /* 0x000000000000794d */ /* 0x000fea0003800000 */
.L_x_0:
[----:B------:R-:W-:-:S00]  /*00f0*/  BRA `(.L_x_0) ;  /* 0xfffffffc00fc7947 */ /* 0x000fc0000383ffff */
[----:B------:R-:W-:-:S00]  /*0100*/  NOP ;  /* 0x0000000000007918 */ /* 0x000fc00000000000 */
[----:B------:R-:W-:-:S00]  /*0110*/  NOP ;  /* 0x0000000000007918 */ /* 0x000fc00000000000 */
[----:B------:R-:W-:-:S00]  /*0120*/  NOP ;  /* 0x0000000000007918 */ /* 0x000fc00000000000 */
[----:B------:R-:W-:-:S00]  /*0130*/  NOP ;  /* 0x0000000000007918 */ /* 0x000fc00000000000 */
[----:B------:R-:W-:-:S00]  /*0140*/  NOP ;  /* 0x0000000000007918 */ /* 0x000fc00000000000 */
[----:B------:R-:W-:-:S00]  /*0150*/  NOP ;  /* 0x0000000000007918 */ /* 0x000fc00000000000 */
[----:B------:R-:W-:-:S00]  /*0160*/  NOP ;  /* 0x0000000000007918 */ /* 0x000fc00000000000 */
[----:B------:R-:W-:-:S00]  /*0170*/  NOP ;  /* 0x0000000000007918 */ /* 0x000fc00000000000 */
.L_x_1:


//--------------------- .nv.shared.reserved.0     --------------------------
	.section	.nv.shared.reserved.0,"aw",@nobits
	.weak		__nv_reservedSMEM_offset_0_alias
	.size		__nv_reservedSMEM_offset_0_alias, 0, 64
	.other		__nv_reservedSMEM_offset_0_alias,@"STO_CUDA_RESERVED_SHARED STV_DEFAULT"
__nv_reservedSMEM_offset_0_alias:
	.zero		0
	.zero		64


//--------------------- .nv.constant0._Z13cypher_threadPcS_i --------------------------
	.section	.nv.constant0._Z13cypher_threadPcS_i,"a",@progbits
	.sectionflags	@""
	.align	4
.nv.constant0._Z13cypher_threadPcS_i:
	.zero		916


//--------------------- SYMBOLS --------------------------

	.type		.nv.reservedSmem.offset0,@object
	.size		.nv.reservedSmem.offset0,0x4
